//
// Generated by NVIDIA NVVM Compiler
//
// Compiler Build ID: CL-36424714
// Cuda compilation tools, release 13.0, V13.0.88
// Based on NVVM 20.0.0
//

.version 9.0
.target sm_100
.address_size 64

	// .globl	_Z7cal_disPfS_S_i

.visible .entry _Z7cal_disPfS_S_i(
	.param .u64 .ptr .align 1 _Z7cal_disPfS_S_i_param_0,
	.param .u64 .ptr .align 1 _Z7cal_disPfS_S_i_param_1,
	.param .u64 .ptr .align 1 _Z7cal_disPfS_S_i_param_2,
	.param .u32 _Z7cal_disPfS_S_i_param_3
)
{
	.reg .pred 	%p<2>;
	.reg .b32 	%r<34>;
	.reg .b32 	%f<32>;
	.reg .b64 	%rd<11>;

	ld.param.u64 	%rd1, [_Z7cal_disPfS_S_i_param_0];
	ld.param.u64 	%rd2, [_Z7cal_disPfS_S_i_param_1];
	ld.param.u64 	%rd3, [_Z7cal_disPfS_S_i_param_2];
	ld.param.u32 	%r2, [_Z7cal_disPfS_S_i_param_3];
	mov.u32 	%r1, %ctaid.x;
	setp.gt.u32 	%p1, %r1, 99;
	@%p1 bra 	$L__BB0_2;
	cvta.to.global.u64 	%rd4, %rd3;
	cvta.to.global.u64 	%rd5, %rd2;
	cvta.to.global.u64 	%rd6, %rd1;
	mul.lo.s32 	%r3, %r2, %r1;
	cvt.s64.s32 	%rd7, %r3;
	add.s64 	%rd8, %rd6, %rd7;
	ld.global.u32 	%r4, [%rd8];
	cvt.rn.f32.s32 	%f1, %r4;
	ld.global.f32 	%f2, [%rd5];
	sub.f32 	%f3, %f1, %f2;
	cvt.rzi.s32.f32 	%r5, %f3;
	mul.lo.s32 	%r6, %r5, %r5;
	ld.global.u32 	%r7, [%rd8+4];
	cvt.rn.f32.s32 	%f4, %r7;
	ld.global.f32 	%f5, [%rd5+4];
	sub.f32 	%f6, %f4, %f5;
	cvt.rzi.s32.f32 	%r8, %f6;
	mad.lo.s32 	%r9, %r8, %r8, %r6;
	ld.global.u32 	%r10, [%rd8+8];
	cvt.rn.f32.s32 	%f7, %r10;
	ld.global.f32 	%f8, [%rd5+8];
	sub.f32 	%f9, %f7, %f8;
	cvt.rzi.s32.f32 	%r11, %f9;
	mad.lo.s32 	%r12, %r11, %r11, %r9;
	ld.global.u32 	%r13, [%rd8+12];
	cvt.rn.f32.s32 	%f10, %r13;
	ld.global.f32 	%f11, [%rd5+12];
	sub.f32 	%f12, %f10, %f11;
	cvt.rzi.s32.f32 	%r14, %f12;
	mad.lo.s32 	%r15, %r14, %r14, %r12;
	ld.global.u32 	%r16, [%rd8+16];
	cvt.rn.f32.s32 	%f13, %r16;
	ld.global.f32 	%f14, [%rd5+16];
	sub.f32 	%f15, %f13, %f14;
	cvt.rzi.s32.f32 	%r17, %f15;
	mad.lo.s32 	%r18, %r17, %r17, %r15;
	ld.global.u32 	%r19, [%rd8+20];
	cvt.rn.f32.s32 	%f16, %r19;
	ld.global.f32 	%f17, [%rd5+20];
	sub.f32 	%f18, %f16, %f17;
	cvt.rzi.s32.f32 	%r20, %f18;
	mad.lo.s32 	%r21, %r20, %r20, %r18;
	ld.global.u32 	%r22, [%rd8+24];
	cvt.rn.f32.s32 	%f19, %r22;
	ld.global.f32 	%f20, [%rd5+24];
	sub.f32 	%f21, %f19, %f20;
	cvt.rzi.s32.f32 	%r23, %f21;
	mad.lo.s32 	%r24, %r23, %r23, %r21;
	ld.global.u32 	%r25, [%rd8+28];
	cvt.rn.f32.s32 	%f22, %r25;
	ld.global.f32 	%f23, [%rd5+28];
	sub.f32 	%f24, %f22, %f23;
	cvt.rzi.s32.f32 	%r26, %f24;
	mad.lo.s32 	%r27, %r26, %r26, %r24;
	ld.global.u32 	%r28, [%rd8+32];
	cvt.rn.f32.s32 	%f25, %r28;
	ld.global.f32 	%f26, [%rd5+32];
	sub.f32 	%f27, %f25, %f26;
	cvt.rzi.s32.f32 	%r29, %f27;
	mad.lo.s32 	%r30, %r29, %r29, %r27;
	ld.global.u32 	%r31, [%rd8+36];
	cvt.rn.f32.s32 	%f28, %r31;
	ld.global.f32 	%f29, [%rd5+36];
	sub.f32 	%f30, %f28, %f29;
	cvt.rzi.s32.f32 	%r32, %f30;
	mad.lo.s32 	%r33, %r32, %r32, %r30;
	cvt.rn.f32.u32 	%f31, %r33;
	mul.wide.u32 	%rd9, %r1, 4;
	add.s64 	%rd10, %rd4, %rd9;
	st.global.f32 	[%rd10], %f31;
$L__BB0_2:
	ret;

}


// ===== COMPILED SASS (sm_100) =====

	.target	sm_100

	.elftype	@"ET_EXEC"


//--------------------- .note.nv.tkinfo           --------------------------
	.section	.note.nv.tkinfo,"",@"SHT_NOTE"
	.sectionflags	@"SHF_NOTE_NV_TKINFO"
	.tkinfo
        /*0018*/ 	.word	0x00000002
        /*0030*/ 	.string	""
        /*0030*/ 	.string	"ptxas"
        /*0030*/ 	.string	"Cuda compilation tools, release 13.0, V13.0.88"
        /*0030*/ 	.string	"Build cuda_13.0.r13.0/compiler.36424714_0"
        /*0030*/ 	.string	"-arch sm_100 -m 64 "



//--------------------- .note.nv.cuinfo           --------------------------
	.section	.note.nv.cuinfo,"",@"SHT_NOTE"
	.sectionflags	@"SHF_NOTE_NV_CUINFO"
        /*0018*/ 	.short	0x0002
        /*001a*/ 	.short	0x0064
        /*001c*/ 	.short	0x0082
	.zero		2


//--------------------- .nv.info                  --------------------------
	.section	.nv.info,"",@"SHT_CUDA_INFO"
	.align	4


	//----- nvinfo : EIATTR_REGCOUNT
	.align		4
        /*0000*/ 	.byte	0x04, 0x2f
        /*0002*/ 	.short	(.L_1 - .L_0)
	.align		4
.L_0:
        /*0004*/ 	.word	index@(_Z7cal_disPfS_S_i)
        /*0008*/ 	.word	0x0000001d


	//----- nvinfo : EIATTR_FRAME_SIZE
	.align		4
.L_1:
        /*000c*/ 	.byte	0x04, 0x11
        /*000e*/ 	.short	(.L_3 - .L_2)
	.align		4
.L_2:
        /*0010*/ 	.word	index@(_Z7cal_disPfS_S_i)
        /*0014*/ 	.word	0x00000000


	//----- nvinfo : EIATTR_MIN_STACK_SIZE
	.align		4
.L_3:
        /*0018*/ 	.byte	0x04, 0x12
        /*001a*/ 	.short	(.L_5 - .L_4)
	.align		4
.L_4:
        /*001c*/ 	.word	index@(_Z7cal_disPfS_S_i)
        /*0020*/ 	.word	0x00000000
.L_5:


//--------------------- .nv.compat                --------------------------
	.section	.nv.compat,"",@"SHT_CUDA_COMPAT_INFO"
	.align	4
        /*0000*/ 	.byte	0x02, 0x09, 0x00, 0x00, 0x02, 0x02, 0x01, 0x00, 0x02, 0x05, 0x05, 0x00, 0x03, 0x07, 0x01, 0x01
        /*0010*/ 	.byte	0x02, 0x03, 0x00, 0x00, 0x02, 0x06, 0x01, 0x00, 0x04, 0x0b, 0x08, 0x00, 0x09, 0x00, 0x00, 0x00
        /*0020*/ 	.byte	0x00, 0x00, 0x00, 0x00


//--------------------- .nv.info._Z7cal_disPfS_S_i --------------------------
	.section	.nv.info._Z7cal_disPfS_S_i,"",@"SHT_CUDA_INFO"
	.sectionflags	@""
	.align	4


	//----- nvinfo : EIATTR_CUDA_API_VERSION
	.align		4
        /*0000*/ 	.byte	0x04, 0x37
        /*0002*/ 	.short	(.L_7 - .L_6)
.L_6:
        /*0004*/ 	.word	0x00000082


	//----- nvinfo : EIATTR_KPARAM_INFO
	.align		4
.L_7:
        /*0008*/ 	.byte	0x04, 0x17
        /*000a*/ 	.short	(.L_9 - .L_8)
.L_8:
        /*000c*/ 	.word	0x00000000
        /*0010*/ 	.short	0x0003
        /*0012*/ 	.short	0x0018
        /*0014*/ 	.byte	0x00, 0xf0, 0x11, 0x00


	//----- nvinfo : EIATTR_KPARAM_INFO
	.align		4
.L_9:
        /*0018*/ 	.byte	0x04, 0x17
        /*001a*/ 	.short	(.L_11 - .L_10)
.L_10:
        /*001c*/ 	.word	0x00000000
        /*0020*/ 	.short	0x0002
        /*0022*/ 	.short	0x0010
        /*0024*/ 	.byte	0x00, 0xf5, 0x21, 0x00


	//----- nvinfo : EIATTR_KPARAM_INFO
	.align		4
.L_11:
        /*0028*/ 	.byte	0x04, 0x17
        /*002a*/ 	.short	(.L_13 - .L_12)
.L_12:
        /*002c*/ 	.word	0x00000000
        /*0030*/ 	.short	0x0001
        /*0032*/ 	.short	0x0008
        /*0034*/ 	.byte	0x00, 0xf5, 0x21, 0x00


	//----- nvinfo : EIATTR_KPARAM_INFO
	.align		4
.L_13:
        /*0038*/ 	.byte	0x04, 0x17
        /*003a*/ 	.short	(.L_15 - .L_14)
.L_14:
        /*003c*/ 	.word	0x00000000
        /*0040*/ 	.short	0x0000
        /*0042*/ 	.short	0x0000
        /*0044*/ 	.byte	0x00, 0xf5, 0x21, 0x00


	//----- nvinfo : EIATTR_SPARSE_MMA_MASK
	.align		4
.L_15:
        /*0048*/ 	.byte	0x03, 0x50
        /*004a*/ 	.short	0x0000


	//----- nvinfo : EIATTR_MAXREG_COUNT
	.align		4
        /*004c*/ 	.byte	0x03, 0x1b
        /*004e*/ 	.short	0x00ff


	//----- nvinfo : EIATTR_MERCURY_ISA_VERSION
	.align		4
        /*0050*/ 	.byte	0x03, 0x5f
        /*0052*/ 	.short	0x0101


	//----- nvinfo : EIATTR_VRC_CTA_INIT_COUNT
	.align		4
        /*0054*/ 	.byte	0x02, 0x4a
	.zero		1
	.zero		1


	//----- nvinfo : EIATTR_EXIT_INSTR_OFFSETS
	.align		4
        /*0058*/ 	.byte	0x04, 0x1c
        /*005a*/ 	.short	(.L_17 - .L_16)


	//   ....[0]....
.L_16:
        /*005c*/ 	.word	0x00000030


	//   ....[1]....
        /*0060*/ 	.word	0x000004b0


	//----- nvinfo : EIATTR_CBANK_PARAM_SIZE
	.align		4
.L_17:
        /*0064*/ 	.byte	0x03, 0x19
        /*0066*/ 	.short	0x001c


	//----- nvinfo : EIATTR_PARAM_CBANK
	.align		4
        /*0068*/ 	.byte	0x04, 0x0a
        /*006a*/ 	.short	(.L_19 - .L_18)
	.align		4
.L_18:
        /*006c*/ 	.word	index@(.nv.constant0._Z7cal_disPfS_S_i)
        /*0070*/ 	.short	0x0380
        /*0072*/ 	.short	0x001c


	//----- nvinfo : EIATTR_SW_WAR
	.align		4
.L_19:
        /*0074*/ 	.byte	0x04, 0x36
        /*0076*/ 	.short	(.L_21 - .L_20)
.L_20:
        /*0078*/ 	.word	0x00000008
.L_21:


//--------------------- .nv.callgraph             --------------------------
	.section	.nv.callgraph,"",@"SHT_CUDA_CALLGRAPH"
	.align	4
	.sectionentsize	8
	.align		4
        /*0000*/ 	.word	0x00000000
	.align		4
        /*0004*/ 	.word	0xffffffff
	.align		4
        /*0008*/ 	.word	0x00000000
	.align		4
        /*000c*/ 	.word	0xfffffffe
	.align		4
        /*0010*/ 	.word	0x00000000
	.align		4
        /*0014*/ 	.word	0xfffffffd
	.align		4
        /*0018*/ 	.word	0x00000000
	.align		4
        /*001c*/ 	.word	0xfffffffc


//--------------------- .text._Z7cal_disPfS_S_i   --------------------------
	.section	.text._Z7cal_disPfS_S_i,"ax",@progbits
	.align	128
        .global         _Z7cal_disPfS_S_i
        .type           _Z7cal_disPfS_S_i,@function
        .size           _Z7cal_disPfS_S_i,(.L_x_1 - _Z7cal_disPfS_S_i)
        .other          _Z7cal_disPfS_S_i,@"STO_CUDA_ENTRY STV_DEFAULT"
_Z7cal_disPfS_S_i:
.text._Z7cal_disPfS_S_i:
[----:B------:R-:W-:Y:S01]  /*0000*/  LDC R1, c[0x0][0x37c] ;  /* 0x0000df00ff017b82 */ /* 0x000fe20000000800 */
[----:B------:R-:W0:Y:S02]  /*0010*/  S2R R0, SR_CTAID.X ;  /* 0x0000000000007919 */ /* 0x000e240000002500 */
[----:B0-----:R-:W-:-:S13]  /*0020*/  ISETP.GT.U32.AND P0, PT, R0, 0x63, PT ;  /* 0x000000630000780c */ /* 0x001fda0003f04070 */
[----:B------:R-:W-:Y:S05]  /*0030*/  @P0 EXIT ;  /* 0x000000000000094d */ /* 0x000fea0003800000 */
[----:B------:R-:W0:Y:S01]  /*0040*/  LDC.64 R6, c[0x0][0x380] ;  /* 0x0000e000ff067b82 */ /* 0x000e220000000a00 */
[----:B------:R-:W1:Y:S01]  /*0050*/  LDCU UR6, c[0x0][0x398] ;  /* 0x00007300ff0677ac */ /* 0x000e620008000800 */
[----:B------:R-:W2:Y:S06]  /*0060*/  LDCU.64 UR4, c[0x0][0x358] ;  /* 0x00006b00ff0477ac */ /* 0x000eac0008000a00 */
[----:B------:R-:W2:Y:S01]  /*0070*/  LDC.64 R2, c[0x0][0x388] ;  /* 0x0000e200ff027b82 */ /* 0x000ea20000000a00 */
[----:B-1----:R-:W-:-:S05]  /*0080*/  IMAD R5, R0, UR6, RZ ;  /* 0x0000000600057c24 */ /* 0x002fca000f8e02ff */
[----:B0-----:R-:W-:-:S04]  /*0090*/  IADD3 R4, P0, PT, R5, R6, RZ ;  /* 0x0000000605047210 */ /* 0x001fc80007f1e0ff */
[----:B------:R-:W-:Y:S01]  /*00a0*/  LEA.HI.X.SX32 R5, R5, R7, 0x1, P0 ;  /* 0x0000000705057211 */ /* 0x000fe200000f0eff */
[----:B--2---:R-:W2:Y:S04]  /*00b0*/  LDG.E R23, desc[UR4][R2.64] ;  /* 0x0000000402177981 */ /* 0x004ea8000c1e1900 */
[----:B------:R-:W3:Y:S04]  /*00c0*/  LDG.E R22, desc[UR4][R4.64] ;  /* 0x0000000404167981 */ /* 0x000ee8000c1e1900 */
[----:B------:R-:W4:Y:S04]  /*00d0*/  LDG.E R24, desc[UR4][R4.64+0x4] ;  /* 0x0000040404187981 */ /* 0x000f28000c1e1900 */
[----:B------:R-:W5:Y:S04]  /*00e0*/  LDG.E R21, desc[UR4][R4.64+0x8] ;  /* 0x0000080404157981 */ /* 0x000f68000c1e1900 */
        /* <DEDUP_REMOVED lines=15> */
[----:B------:R0:W5:Y:S01]  /*01e0*/  LDG.E R11, desc[UR4][R2.64+0x24] ;  /* 0x00002404020b7981 */ /* 0x000162000c1e1900 */
[----:B---3--:R-:W-:-:S02]  /*01f0*/  I2FP.F32.S32 R22, R22 ;  /* 0x0000001600167245 */ /* 0x008fc40000201400 */
[----:B----4-:R-:W-:-:S03]  /*0200*/  I2FP.F32.S32 R24, R24 ;  /* 0x0000001800187245 */ /* 0x010fc60000201400 */
[----:B--2---:R-:W-:Y:S01]  /*0210*/  FADD R22, R22, -R23 ;  /* 0x8000001716167221 */ /* 0x004fe20000000000 */
[----:B-----5:R-:W-:-:S05]  /*0220*/  I2FP.F32.S32 R26, R21 ;  /* 0x00000015001a7245 */ /* 0x020fca0000201400 */
[----:B------:R-:W1:Y:S01]  /*0230*/  F2I.TRUNC.NTZ R22, R22 ;  /* 0x0000001600167305 */ /* 0x000e62000020f100 */
[----:B------:R-:W-:Y:S01]  /*0240*/  FADD R24, R24, -R25 ;  /* 0x8000001918187221 */ /* 0x000fe20000000000 */
[----:B------:R-:W-:-:S06]  /*0250*/  I2FP.F32.S32 R20, R20 ;  /* 0x0000001400147245 */ /* 0x000fcc0000201400 */
[----:B------:R-:W2:Y:S01]  /*0260*/  F2I.TRUNC.NTZ R21, R24 ;  /* 0x0000001800157305 */ /* 0x000ea2000020f100 */
[----:B------:R-:W-:Y:S01]  /*0270*/  FADD R19, R26, -R19 ;  /* 0x800000131a137221 */ /* 0x000fe20000000000 */
[----:B0-----:R-:W-:Y:S01]  /*0280*/  FADD R2, R20, -R17 ;  /* 0x8000001114027221 */ /* 0x001fe20000000000 */
[----:B------:R-:W-:-:S05]  /*0290*/  I2FP.F32.S32 R18, R18 ;  /* 0x0000001200127245 */ /* 0x000fca0000201400 */
[----:B------:R-:W0:Y:S01]  /*02a0*/  F2I.TRUNC.NTZ R4, R19 ;  /* 0x0000001300047305 */ /* 0x000e22000020f100 */
[----:B------:R-:W-:Y:S01]  /*02b0*/  I2FP.F32.S32 R16, R16 ;  /* 0x0000001000107245 */ /* 0x000fe20000201400 */
[----:B------:R-:W-:-:S06]  /*02c0*/  FADD R3, R18, -R15 ;  /* 0x8000000f12037221 */ /* 0x000fcc0000000000 */
[----:B------:R-:W3:Y:S01]  /*02d0*/  F2I.TRUNC.NTZ R2, R2 ;  /* 0x0000000200027305 */ /* 0x000ee2000020f100 */
[----:B-1----:R-:W-:Y:S01]  /*02e0*/  IMAD R22, R22, R22, RZ ;  /* 0x0000001616167224 */ /* 0x002fe200078e02ff */
[----:B------:R-:W-:Y:S01]  /*02f0*/  I2FP.F32.S32 R14, R14 ;  /* 0x0000000e000e7245 */ /* 0x000fe20000201400 */
[----:B------:R-:W-:-:S05]  /*0300*/  FADD R5, R16, -R13 ;  /* 0x8000000d10057221 */ /* 0x000fca0000000000 */
[----:B------:R-:W1:Y:S01]  /*0310*/  F2I.TRUNC.NTZ R3, R3 ;  /* 0x0000000300037305 */ /* 0x000e62000020f100 */
[----:B--2---:R-:W-:Y:S01]  /*0320*/  IMAD R21, R21, R21, R22 ;  /* 0x0000001515157224 */ /* 0x004fe200078e0216 */
[----:B------:R-:W-:Y:S01]  /*0330*/  I2FP.F32.S32 R13, R10 ;  /* 0x0000000a000d7245 */ /* 0x000fe20000201400 */
[----:B------:R-:W-:-:S05]  /*0340*/  FADD R9, R14, -R9 ;  /* 0x800000090e097221 */ /* 0x000fca0000000000 */
[----:B------:R-:W2:Y:S01]  /*0350*/  F2I.TRUNC.NTZ R5, R5 ;  /* 0x0000000500057305 */ /* 0x000ea2000020f100 */
[----:B0-----:R-:W-:Y:S02]  /*0360*/  IMAD R21, R4, R4, R21 ;  /* 0x0000000404157224 */ /* 0x001fe400078e0215 */
[----:B------:R-:W-:Y:S01]  /*0370*/  FADD R8, R13, -R8 ;  /* 0x800000080d087221 */ /* 0x000fe20000000000 */
[----:B------:R-:W-:-:S04]  /*0380*/  I2FP.F32.S32 R13, R7 ;  /* 0x00000007000d7245 */ /* 0x000fc80000201400 */
[----:B------:R-:W0:Y:S01]  /*0390*/  F2I.TRUNC.NTZ R9, R9 ;  /* 0x0000000900097305 */ /* 0x000e22000020f100 */
[----:B---3--:R-:W-:Y:S01]  /*03a0*/  IMAD R2, R2, R2, R21 ;  /* 0x0000000202027224 */ /* 0x008fe200078e0215 */
[----:B------:R-:W-:Y:S01]  /*03b0*/  I2FP.F32.S32 R12, R12 ;  /* 0x0000000c000c7245 */ /* 0x000fe20000201400 */
[----:B------:R-:W-:-:S05]  /*03c0*/  FADD R6, R13, -R6 ;  /* 0x800000060d067221 */ /* 0x000fca0000000000 */
[----:B------:R-:W3:Y:S01]  /*03d0*/  F2I.TRUNC.NTZ R7, R8 ;  /* 0x0000000800077305 */ /* 0x000ee2000020f100 */
[----:B-1----:R-:W-:Y:S02]  /*03e0*/  IMAD R4, R3, R3, R2 ;  /* 0x0000000303047224 */ /* 0x002fe400078e0202 */
[----:B------:R-:W-:Y:S01]  /*03f0*/  FADD R11, R12, -R11 ;  /* 0x8000000b0c0b7221 */ /* 0x000fe20000000000 */
[----:B------:R-:W1:Y:S01]  /*0400*/  LDC.64 R2, c[0x0][0x390] ;  /* 0x0000e400ff027b82 */ /* 0x000e620000000a00 */
[----:B--2---:R-:W-:-:S03]  /*0410*/  IMAD R4, R5, R5, R4 ;  /* 0x0000000505047224 */ /* 0x004fc600078e0204 */
[----:B------:R-:W2:Y:S01]  /*0420*/  F2I.TRUNC.NTZ R13, R6 ;  /* 0x00000006000d7305 */ /* 0x000ea2000020f100 */
[----:B0-----:R-:W-:-:S07]  /*0430*/  IMAD R4, R9, R9, R4 ;  /* 0x0000000909047224 */ /* 0x001fce00078e0204 */
[----:B------:R-:W0:Y:S01]  /*0440*/  F2I.TRUNC.NTZ R11, R11 ;  /* 0x0000000b000b7305 */ /* 0x000e22000020f100 */
[----:B---3--:R-:W-:-:S04]  /*0450*/  IMAD R4, R7, R7, R4 ;  /* 0x0000000707047224 */ /* 0x008fc800078e0204 */
[----:B--2---:R-:W-:-:S04]  /*0460*/  IMAD R4, R13, R13, R4 ;  /* 0x0000000d0d047224 */ /* 0x004fc800078e0204 */
[----:B0-----:R-:W-:Y:S02]  /*0470*/  IMAD R4, R11, R11, R4 ;  /* 0x0000000b0b047224 */ /* 0x001fe400078e0204 */
[----:B-1----:R-:W-:-:S03]  /*0480*/  IMAD.WIDE.U32 R2, R0, 0x4, R2 ;  /* 0x0000000400027825 */ /* 0x002fc600078e0002 */
[----:B------:R-:W-:-:S05]  /*0490*/  I2FP.F32.U32 R5, R4 ;  /* 0x0000000400057245 */ /* 0x000fca0000201000 */
[----:B------:R-:W-:Y:S01]  /*04a0*/  STG.E desc[UR4][R2.64], R5 ;  /* 0x0000000502007986 */ /* 0x000fe2000c101904 */
[----:B------:R-:W-:Y:S05]  /*04b0*/  EXIT ;  /* 0x000000000000794d */ /* 0x000fea0003800000 */
.L_x_0:
[----:B------:R-:W-:-:S00]  /*04c0*/  BRA `(.L_x_0) ;  /* 0xfffffffc00fc7947 */ /* 0x000fc0000383ffff */
[----:B------:R-:W-:-:S00]  /*04d0*/  NOP ;  /* 0x0000000000007918 */ /* 0x000fc00000000000 */
        /* <DEDUP_REMOVED lines=10> */
.L_x_1:


//--------------------- .nv.shared.reserved.0     --------------------------
	.section	.nv.shared.reserved.0,"aw",@nobits
	.weak		__nv_reservedSMEM_offset_0_alias
	.size		__nv_reservedSMEM_offset_0_alias, 0, 64
	.other		__nv_reservedSMEM_offset_0_alias,@"STO_CUDA_RESERVED_SHARED STV_DEFAULT"
__nv_reservedSMEM_offset_0_alias:
	.zero		0
	.zero		64


//--------------------- .nv.constant0._Z7cal_disPfS_S_i --------------------------
	.section	.nv.constant0._Z7cal_disPfS_S_i,"a",@progbits
	.sectionflags	@""
	.align	4
.nv.constant0._Z7cal_disPfS_S_i:
	.zero		924


//--------------------- SYMBOLS --------------------------

	.type		.nv.reservedSmem.offset0,@object
	.size		.nv.reservedSmem.offset0,0x4
